	.headerflags	@"EF_CUDA_TEXMODE_UNIFIED EF_CUDA_64BIT_ADDRESS EF_CUDA_ACCELERATORS EF_CUDA_SM90 EF_CUDA_VIRTUAL_SM(EF_CUDA_SM90)"
	.elftype	@"ET_EXEC"


//--------------------- .nv.info                  --------------------------
	.section	.nv.info,"",@"SHT_CUDA_INFO"
	.align	4


	//----- nvinfo : EIATTR_REGCOUNT
	.align		4
        /*0000*/ 	.byte	0x04, 0x2f
        /*0002*/ 	.short	(.L_3 - .L_2)
	.align		4
.L_2:
        /*0004*/ 	.word	index@(triton_poi_fused__native_batch_norm_legit_no_training_mul_softplus_tanh_34)
        /*0008*/ 	.word	0x00000011


	//----- nvinfo : EIATTR_MIN_STACK_SIZE
	.align		4
.L_3:
        /*000c*/ 	.byte	0x04, 0x12
        /*000e*/ 	.short	(.L_5 - .L_4)
	.align		4
.L_4:
        /*0010*/ 	.word	index@(triton_poi_fused__native_batch_norm_legit_no_training_mul_softplus_tanh_34)
        /*0014*/ 	.word	0x00000000


	//----- nvinfo : EIATTR_FRAME_SIZE
	.align		4
.L_5:
        /*0018*/ 	.byte	0x04, 0x11
        /*001a*/ 	.short	(.L_7 - .L_6)
	.align		4
.L_6:
        /*001c*/ 	.word	index@(triton_poi_fused__native_batch_norm_legit_no_training_mul_softplus_tanh_34)
        /*0020*/ 	.word	0x00000000


	//----- nvinfo : EIATTR_MIN_STACK_SIZE
	.align		4
.L_7:
        /*0024*/ 	.byte	0x04, 0x12
        /*0026*/ 	.short	(.L_9 - .L_8)
	.align		4
.L_8:
        /*0028*/ 	.word	index@(triton_poi_fused__native_batch_norm_legit_no_training_mul_softplus_tanh_34)
        /*002c*/ 	.word	0x00000000
.L_9:


//--------------------- .nv.info.triton_poi_fused__native_batch_norm_legit_no_training_mul_softplus_tanh_34 --------------------------
	.section	.nv.info.triton_poi_fused__native_batch_norm_legit_no_training_mul_softplus_tanh_34,"",@"SHT_CUDA_INFO"
	.sectionflags	@""
	.align	4


	//----- nvinfo : EIATTR_CUDA_API_VERSION
	.align		4
        /*0000*/ 	.byte	0x04, 0x37
        /*0002*/ 	.short	(.L_11 - .L_10)
.L_10:
        /*0004*/ 	.word	0x0000007c


	//----- nvinfo : EIATTR_KPARAM_INFO
	.align		4
.L_11:
        /*0008*/ 	.byte	0x04, 0x17
        /*000a*/ 	.short	(.L_13 - .L_12)
.L_12:
        /*000c*/ 	.word	0x00000000
        /*0010*/ 	.short	0x0006
        /*0012*/ 	.short	0x0030
        /*0014*/ 	.byte	0x00, 0xf0, 0x11, 0x00


	//----- nvinfo : EIATTR_KPARAM_INFO
	.align		4
.L_13:
        /*0018*/ 	.byte	0x04, 0x17
        /*001a*/ 	.short	(.L_15 - .L_14)
.L_14:
        /*001c*/ 	.word	0x00000000
        /*0020*/ 	.short	0x0005
        /*0022*/ 	.short	0x0028
        /*0024*/ 	.byte	0x00, 0xf4, 0x21, 0x00


	//----- nvinfo : EIATTR_KPARAM_INFO
	.align		4
.L_15:
        /*0028*/ 	.byte	0x04, 0x17
        /*002a*/ 	.short	(.L_17 - .L_16)
.L_16:
        /*002c*/ 	.word	0x00000000
        /*0030*/ 	.short	0x0004
        /*0032*/ 	.short	0x0020
        /*0034*/ 	.byte	0x00, 0xf4, 0x21, 0x00


	//----- nvinfo : EIATTR_KPARAM_INFO
	.align		4
.L_17:
        /*0038*/ 	.byte	0x04, 0x17
        /*003a*/ 	.short	(.L_19 - .L_18)
.L_18:
        /*003c*/ 	.word	0x00000000
        /*0040*/ 	.short	0x0003
        /*0042*/ 	.short	0x0018
        /*0044*/ 	.byte	0x00, 0xf4, 0x21, 0x00


	//----- nvinfo : EIATTR_KPARAM_INFO
	.align		4
.L_19:
        /*0048*/ 	.byte	0x04, 0x17
        /*004a*/ 	.short	(.L_21 - .L_20)
.L_20:
        /*004c*/ 	.word	0x00000000
        /*0050*/ 	.short	0x0002
        /*0052*/ 	.short	0x0010
        /*0054*/ 	.byte	0x00, 0xf4, 0x21, 0x00


	//----- nvinfo : EIATTR_KPARAM_INFO
	.align		4
.L_21:
        /*0058*/ 	.byte	0x04, 0x17
        /*005a*/ 	.short	(.L_23 - .L_22)
.L_22:
        /*005c*/ 	.word	0x00000000
        /*0060*/ 	.short	0x0001
        /*0062*/ 	.short	0x0008
        /*0064*/ 	.byte	0x00, 0xf4, 0x21, 0x00


	//----- nvinfo : EIATTR_KPARAM_INFO
	.align		4
.L_23:
        /*0068*/ 	.byte	0x04, 0x17
        /*006a*/ 	.short	(.L_25 - .L_24)
.L_24:
        /*006c*/ 	.word	0x00000000
        /*0070*/ 	.short	0x0000
        /*0072*/ 	.short	0x0000
        /*0074*/ 	.byte	0x00, 0xf4, 0x21, 0x00


	//----- nvinfo : EIATTR_SPARSE_MMA_MASK
	.align		4
.L_25:
        /*0078*/ 	.byte	0x03, 0x50
        /*007a*/ 	.short	0x0000


	//----- nvinfo : EIATTR_MAXREG_COUNT
	.align		4
        /*007c*/ 	.byte	0x03, 0x1b
        /*007e*/ 	.short	0x00ff


	//----- nvinfo : EIATTR_EXIT_INSTR_OFFSETS
	.align		4
        /*0080*/ 	.byte	0x04, 0x1c
        /*0082*/ 	.short	(.L_27 - .L_26)


	//   ....[0]....
.L_26:
        /*0084*/ 	.word	0x00000690


	//----- nvinfo : EIATTR_REQNTID
	.align		4
.L_27:
        /*0088*/ 	.byte	0x04, 0x10
        /*008a*/ 	.short	(.L_29 - .L_28)
.L_28:
        /*008c*/ 	.word	0x00000080
        /*0090*/ 	.word	0x00000001
        /*0094*/ 	.word	0x00000001


	//----- nvinfo : EIATTR_CRS_STACK_SIZE
	.align		4
.L_29:
        /*0098*/ 	.byte	0x04, 0x1e
        /*009a*/ 	.short	(.L_31 - .L_30)
.L_30:
        /*009c*/ 	.word	0x00000000


	//----- nvinfo : EIATTR_CBANK_PARAM_SIZE
	.align		4
.L_31:
        /*00a0*/ 	.byte	0x03, 0x19
        /*00a2*/ 	.short	0x0034


	//----- nvinfo : EIATTR_PARAM_CBANK
	.align		4
        /*00a4*/ 	.byte	0x04, 0x0a
        /*00a6*/ 	.short	(.L_33 - .L_32)
	.align		4
.L_32:
        /*00a8*/ 	.word	index@(.nv.constant0.triton_poi_fused__native_batch_norm_legit_no_training_mul_softplus_tanh_34)
        /*00ac*/ 	.short	0x0210
        /*00ae*/ 	.short	0x0034


	//----- nvinfo : EIATTR_SW_WAR
	.align		4
.L_33:
        /*00b0*/ 	.byte	0x04, 0x36
        /*00b2*/ 	.short	(.L_35 - .L_34)
.L_34:
        /*00b4*/ 	.word	0x00000008
.L_35:


//--------------------- .nv.callgraph             --------------------------
	.section	.nv.callgraph,"",@"SHT_CUDA_CALLGRAPH"
	.align	4
	.sectionentsize	8
	.align		4
        /*0000*/ 	.word	0x00000000
	.align		4
        /*0004*/ 	.word	0xffffffff
	.align		4
        /*0008*/ 	.word	0x00000000
	.align		4
        /*000c*/ 	.word	0xfffffffe
	.align		4
        /*0010*/ 	.word	0x00000000
	.align		4
        /*0014*/ 	.word	0xfffffffd
	.align		4
        /*0018*/ 	.word	0x00000000
	.align		4
        /*001c*/ 	.word	0xfffffffc


//--------------------- .nv.constant4             --------------------------
	.section	.nv.constant4,"a",@progbits
	.align	8
	.align		8
.nv.constant4:
        /*0000*/ 	.dword	_$_str
	.align		8
        /*0008*/ 	.dword	_$_str_$_2


//--------------------- .text.triton_poi_fused__native_batch_norm_legit_no_training_mul_softplus_tanh_34 --------------------------
	.section	.text.triton_poi_fused__native_batch_norm_legit_no_training_mul_softplus_tanh_34,"ax",@progbits
	.align	128
        .global         triton_poi_fused__native_batch_norm_legit_no_training_mul_softplus_tanh_34
        .type           triton_poi_fused__native_batch_norm_legit_no_training_mul_softplus_tanh_34,@function
        .size           triton_poi_fused__native_batch_norm_legit_no_training_mul_softplus_tanh_34,(.L_x_6 - triton_poi_fused__native_batch_norm_legit_no_training_mul_softplus_tanh_34)
        .other          triton_poi_fused__native_batch_norm_legit_no_training_mul_softplus_tanh_34,@"STO_CUDA_ENTRY STV_DEFAULT"
triton_poi_fused__native_batch_norm_legit_no_training_mul_softplus_tanh_34:
.text.triton_poi_fused__native_batch_norm_legit_no_training_mul_softplus_tanh_34:
[----:B------:R-:W0:Y:S01]  /*0000*/  LDC R1, c[0x0][0x28] ;  /* 0x00000a00ff017b82 */ /* 0x000e220000000800 */
[----:B------:R-:W1:Y:S07]  /*0010*/  S2R R2, SR_TID.X ;  /* 0x0000000000027919 */ /* 0x000e6e0000002100 */
[----:B------:R-:W2:Y:S01]  /*0020*/  LDC.64 R8, c[0x0][0x228] ;  /* 0x00008a00ff087b82 */ /* 0x000ea20000000a00 */
[----:B------:R-:W-:Y:S01]  /*0030*/  ULDC.64 UR4, c[0x0][0x208] ;  /* 0x0000820000047ab9 */ /* 0x000fe20000000a00 */
[----:B------:R-:W3:Y:S06]  /*0040*/  S2R R3, SR_CTAID.X ;  /* 0x0000000000037919 */ /* 0x000eec0000002500 */
[----:B------:R-:W4:Y:S08]  /*0050*/  LDC.64 R4, c[0x0][0x218] ;  /* 0x00008600ff047b82 */ /* 0x000f300000000a00 */
[----:B------:R-:W5:Y:S08]  /*0060*/  LDC.64 R6, c[0x0][0x220] ;  /* 0x00008800ff067b82 */ /* 0x000f700000000a00 */
[----:B------:R-:W5:Y:S01]  /*0070*/  LDC.64 R12, c[0x0][0x238] ;  /* 0x00008e00ff0c7b82 */ /* 0x000f620000000a00 */
[----:B-1----:R-:W-:-:S07]  /*0080*/  LOP3.LUT R2, R2, 0x7f, RZ, 0xc0, !PT ;  /* 0x0000007f02027812 */ /* 0x002fce00078ec0ff */
[----:B------:R-:W1:Y:S01]  /*0090*/  LDC.64 R10, c[0x0][0x230] ;  /* 0x00008c00ff0a7b82 */ /* 0x000e620000000a00 */
[----:B---3--:R-:W-:Y:S02]  /*00a0*/  SHF.R.S32.HI R0, RZ, 0x18, R3 ;  /* 0x00000018ff007819 */ /* 0x008fe40000011403 */
[----:B------:R-:W-:Y:S02]  /*00b0*/  LEA R2, R3, R2, 0x7 ;  /* 0x0000000203027211 */ /* 0x000fe400078e38ff */
[----:B------:R-:W-:-:S04]  /*00c0*/  SGXT R3, R0, 0x1 ;  /* 0x000000010003781a */ /* 0x000fc80000000200 */
[----:B------:R-:W-:-:S04]  /*00d0*/  LEA.HI R3, R3, R2, RZ, 0x9 ;  /* 0x0000000203037211 */ /* 0x000fc800078f48ff */
[----:B------:R-:W-:-:S04]  /*00e0*/  LOP3.LUT R3, R3, 0xfffffe00, RZ, 0xc0, !PT ;  /* 0xfffffe0003037812 */ /* 0x000fc800078ec0ff */
[----:B------:R-:W-:-:S05]  /*00f0*/  IADD3 R3, R2, -R3, RZ ;  /* 0x8000000302037210 */ /* 0x000fca0007ffe0ff */
[----:B--2---:R-:W-:-:S06]  /*0100*/  IMAD.WIDE R8, R3, 0x4, R8 ;  /* 0x0000000403087825 */ /* 0x004fcc00078e0208 */
[----:B------:R2:W3:Y:S01]  /*0110*/  LDG.E.EL R8, desc[UR4][R8.64] ;  /* 0x0000000408087981 */ /* 0x0004e2000c2e1900 */
[----:B----4-:R-:W-:-:S04]  /*0120*/  IMAD.WIDE R4, R2, 0x4, R4 ;  /* 0x0000000402047825 */ /* 0x010fc800078e0204 */
[C---:B-----5:R-:W-:Y:S02]  /*0130*/  IMAD.WIDE R6, R3.reuse, 0x4, R6 ;  /* 0x0000000403067825 */ /* 0x060fe400078e0206 */
[----:B------:R4:W5:Y:S02]  /*0140*/  LDG.E R4, desc[UR4][R4.64] ;  /* 0x0000000404047981 */ /* 0x000964000c1e1900 */
[C---:B0-----:R-:W-:Y:S02]  /*0150*/  IMAD.WIDE R12, R3.reuse, 0x4, R12 ;  /* 0x00000004030c7825 */ /* 0x041fe400078e020c */
[----:B------:R-:W5:Y:S02]  /*0160*/  LDG.E.EL R7, desc[UR4][R6.64] ;  /* 0x0000000406077981 */ /* 0x000f64000c2e1900 */
[----:B-1----:R-:W-:Y:S02]  /*0170*/  IMAD.WIDE R10, R3, 0x4, R10 ;  /* 0x00000004030a7825 */ /* 0x002fe400078e020a */
[----:B------:R-:W4:Y:S04]  /*0180*/  LDG.E.EL R12, desc[UR4][R12.64] ;  /* 0x000000040c0c7981 */ /* 0x000f28000c2e1900 */
[----:B------:R-:W4:Y:S01]  /*0190*/  LDG.E.EL R3, desc[UR4][R10.64] ;  /* 0x000000040a037981 */ /* 0x000f22000c2e1900 */
[----:B------:R-:W-:Y:S01]  /*01a0*/  HFMA2.MMA R14, -RZ, RZ, 1.625, 0 ;  /* 0x3e800000ff0e7435 */ /* 0x000fe200000001ff */
[----:B--2---:R-:W-:Y:S01]  /*01b0*/  MOV R9, 0x3d39bf78 ;  /* 0x3d39bf7800097802 */ /* 0x004fe20000000f00 */
[----:B------:R-:W-:Y:S01]  /*01c0*/  BSSY B0, `(.L_x_0) ;  /* 0x000002f000007945 */ /* 0x000fe20003800000 */
[----:B---3--:R-:W-:-:S04]  /*01d0*/  FADD R8, R8, 9.9999997473787516356e-06 ;  /* 0x3727c5ac08087421 */ /* 0x008fc80000000000 */
[----:B------:R-:W0:Y:S02]  /*01e0*/  MUFU.SQRT R0, R8 ;  /* 0x0000000800007308 */ /* 0x000e240000002000 */
[C---:B0-----:R-:W-:Y:S02]  /*01f0*/  FSETP.GT.AND P0, PT, R0.reuse, 8.50705917302346158658e+37, PT ;  /* 0x7e8000000000780b */ /* 0x041fe40003f04000 */
[----:B------:R-:W-:-:S11]  /*0200*/  FSETP.GEU.AND P1, PT, R0, 1.175494350822287508e-38, PT ;  /* 0x008000000000780b */ /* 0x000fd60003f2e000 */
[----:B------:R-:W-:-:S04]  /*0210*/  @P0 FMUL R0, R0, 0.25 ;  /* 0x3e80000000000820 */ /* 0x000fc80000400000 */
[----:B------:R-:W-:-:S06]  /*0220*/  @!P1 FMUL R0, R0, 16777216 ;  /* 0x4b80000000009820 */ /* 0x000fcc0000400000 */
[----:B------:R-:W0:Y:S01]  /*0230*/  MUFU.RCP R0, R0 ;  /* 0x0000000000007308 */ /* 0x000e220000001000 */
[----:B----4-:R-:W-:Y:S01]  /*0240*/  FSEL R5, R14, 1, P0 ;  /* 0x3f8000000e057808 */ /* 0x010fe20000000000 */
[----:B-----5:R-:W-:-:S04]  /*0250*/  FADD R4, R4, -R7 ;  /* 0x8000000704047221 */ /* 0x020fc80000000000 */
[----:B------:R-:W-:-:S04]  /*0260*/  @!P1 FMUL R5, R5, 16777216 ;  /* 0x4b80000005059820 */ /* 0x000fc80000400000 */
[----:B0-----:R-:W-:-:S04]  /*0270*/  FMUL R5, R0, R5 ;  /* 0x0000000500057220 */ /* 0x001fc80000400000 */
[----:B------:R-:W-:-:S04]  /*0280*/  FMUL R4, R4, R5 ;  /* 0x0000000504047220 */ /* 0x000fc80000400000 */
[----:B------:R-:W-:-:S04]  /*0290*/  FFMA R3, R3, R4, R12 ;  /* 0x0000000403037223 */ /* 0x000fc8000000000c */
[----:B------:R-:W-:-:S05]  /*02a0*/  FMUL R4, R3, 1.4426950216293334961 ;  /* 0x3fb8aa3b03047820 */ /* 0x000fca0000400000 */
[----:B------:R-:W-:-:S13]  /*02b0*/  FSETP.GEU.AND P0, PT, R4, -126, PT ;  /* 0xc2fc00000400780b */ /* 0x000fda0003f0e000 */
[----:B------:R-:W-:-:S04]  /*02c0*/  @!P0 FMUL R4, R4, 0.5 ;  /* 0x3f00000004048820 */ /* 0x000fc80000400000 */
[----:B------:R-:W0:Y:S02]  /*02d0*/  MUFU.EX2 R0, R4 ;  /* 0x0000000400007308 */ /* 0x000e240000000800 */
[----:B0-----:R-:W-:-:S04]  /*02e0*/  @!P0 FMUL R0, R0, R0 ;  /* 0x0000000000008220 */ /* 0x001fc80000400000 */
[----:B------:R-:W-:-:S05]  /*02f0*/  FADD.FTZ.RZ R5, R0, 1 ;  /* 0x3f80000000057421 */ /* 0x000fca000001c000 */
[----:B------:R-:W-:-:S04]  /*0300*/  IADD3 R5, R5, -0x3f400000, RZ ;  /* 0xc0c0000005057810 */ /* 0x000fc80007ffe0ff */
[----:B------:R-:W-:-:S04]  /*0310*/  LOP3.LUT R5, R5, 0xff800000, RZ, 0xc0, !PT ;  /* 0xff80000005057812 */ /* 0x000fc800078ec0ff */
[----:B------:R-:W-:Y:S02]  /*0320*/  IADD3 R7, -R5, 0x40800000, RZ ;  /* 0x4080000005077810 */ /* 0x000fe40007ffe1ff */
[----:B------:R-:W-:-:S03]  /*0330*/  IADD3 R6, R0, -R5, RZ ;  /* 0x8000000500067210 */ /* 0x000fc60007ffe0ff */
[----:B------:R-:W-:-:S04]  /*0340*/  FFMA.FTZ R7, R7, R14, -1 ;  /* 0xbf80000007077423 */ /* 0x000fc8000001000e */
[----:B------:R-:W-:-:S04]  /*0350*/  FADD R6, R6, R7 ;  /* 0x0000000706067221 */ /* 0x000fc80000000000 */
[----:B------:R-:W-:-:S04]  /*0360*/  FFMA.FTZ R7, R6, -R9, 0.10546888411045074463 ;  /* 0x3dd8001206077423 */ /* 0x000fc80000010809 */
[----:B------:R-:W-:-:S04]  /*0370*/  FFMA.FTZ R7, R6, R7, -0.13229703903198242188 ;  /* 0xbe0778e006077423 */ /* 0x000fc80000010007 */
[----:B------:R-:W-:-:S04]  /*0380*/  FFMA.FTZ R7, R6, R7, 0.14491446316242218018 ;  /* 0x3e14647506077423 */ /* 0x000fc80000010007 */
[----:B------:R-:W-:-:S04]  /*0390*/  FFMA.FTZ R7, R6, R7, -0.16641564667224884033 ;  /* 0xbe2a68dd06077423 */ /* 0x000fc80000010007 */
[----:B------:R-:W-:-:S04]  /*03a0*/  FFMA.FTZ R7, R6, R7, 0.19988867640495300293 ;  /* 0x3e4caf9e06077423 */ /* 0x000fc80000010007 */
[----:B------:R-:W-:Y:S01]  /*03b0*/  FFMA.FTZ R7, R6, R7, -0.25000196695327758789 ;  /* 0xbe80004206077423 */ /* 0x000fe20000010007 */
[----:B------:R-:W-:-:S03]  /*03c0*/  ISETP.GE.U32.AND P1, PT, R0, 0x7f800000, PT ;  /* 0x7f8000000000780c */ /* 0x000fc60003f26070 */
[----:B------:R-:W-:Y:S01]  /*03d0*/  FFMA.FTZ R7, R6, R7, 0.33333510160446166992 ;  /* 0x3eaaaae606077423 */ /* 0x000fe20000010007 */
[----:B------:R-:W-:-:S03]  /*03e0*/  I2FP.F32.S32 R5, R5 ;  /* 0x0000000500057245 */ /* 0x000fc60000201400 */
[----:B------:R-:W-:-:S04]  /*03f0*/  FFMA.FTZ R7, R6, R7, -0.5 ;  /* 0xbf00000006077423 */ /* 0x000fc80000010007 */
[----:B------:R-:W-:Y:S01]  /*0400*/  FMUL R7, R6, R7 ;  /* 0x0000000706077220 */ /* 0x000fe20000400000 */
[----:B------:R-:W-:-:S03]  /*0410*/  FMUL R5, R5, 1.1920928955078125e-07 ;  /* 0x3400000005057820 */ /* 0x000fc60000400000 */
[----:B------:R-:W-:Y:S01]  /*0420*/  FFMA.FTZ R6, R6, R7, R6 ;  /* 0x0000000706067223 */ /* 0x000fe20000010006 */
[----:B------:R-:W-:-:S03]  /*0430*/  FSETP.GT.AND P0, PT, R3, 20, PT ;  /* 0x41a000000300780b */ /* 0x000fc60003f04000 */
[----:B------:R-:W-:Y:S01]  /*0440*/  FFMA.FTZ R6, R5, 0.69314718246459960938, R6 ;  /* 0x3f31721805067823 */ /* 0x000fe20000010006 */
[----:B------:R-:W-:Y:S09]  /*0450*/  @!P1 BRA `(.L_x_1) ;  /* 0x0000000000149947 */ /* 0x000ff20003800000 */
[C---:B------:R-:W-:Y:S02]  /*0460*/  ISETP.GE.AND P1, PT, R0.reuse, -0x407fffff, PT ;  /* 0xbf8000010000780c */ /* 0x040fe40003f26270 */
[----:B------:R-:W-:-:S11]  /*0470*/  FSETP.NEU.AND P2, PT, R0, RZ, PT ;  /* 0x000000ff0000720b */ /* 0x000fd60003f4d000 */
[----:B------:R-:W-:-:S05]  /*0480*/  @P1 MOV R5, 0x7f800000 ;  /* 0x7f80000000051802 */ /* 0x000fca0000000f00 */
[----:B------:R-:W-:-:S05]  /*0490*/  @P1 FFMA.FTZ R6, R0, R5, +INF ;  /* 0x7f80000000061423 */ /* 0x000fca0000010005 */
[----:B------:R-:W-:-:S07]  /*04a0*/  FSEL R6, R6, -RZ, P2 ;  /* 0x800000ff06067208 */ /* 0x000fce0001000000 */
.L_x_1:
[----:B------:R-:W-:Y:S05]  /*04b0*/  BSYNC B0 ;  /* 0x0000000000007941 */ /* 0x000fea0003800000 */
.L_x_0:
[----:B------:R-:W-:Y:S01]  /*04c0*/  FSEL R9, R3, R6, P0 ;  /* 0x0000000603097208 */ /* 0x000fe20000000000 */
[----:B------:R-:W-:Y:S01]  /*04d0*/  BSSY B0, `(.L_x_2) ;  /* 0x0000016000007945 */ /* 0x000fe20003800000 */
[----:B------:R-:W-:-:S03]  /*04e0*/  SHF.R.S32.HI R7, RZ, 0x1f, R2 ;  /* 0x0000001fff077819 */ /* 0x000fc60000011402 */
[----:B------:R-:W-:-:S05]  /*04f0*/  FADD.FTZ R6, |R9|, -RZ ;  /* 0x800000ff09067221 */ /* 0x000fca0000010200 */
[----:B------:R-:W-:-:S13]  /*0500*/  FSETP.GE.AND P0, PT, R6, 0.60000002384185791016, PT ;  /* 0x3f19999a0600780b */ /* 0x000fda0003f06000 */
[----:B------:R-:W-:Y:S05]  /*0510*/  @!P0 BRA `(.L_x_3) ;  /* 0x0000000000288947 */ /* 0x000fea0003800000 */
[C---:B------:R-:W-:Y:S01]  /*0520*/  FMUL R4, R6.reuse, 2.8853900432586669922 ;  /* 0x4038aa3b06047820 */ /* 0x040fe20000400000 */
[----:B------:R-:W-:Y:S01]  /*0530*/  HFMA2.MMA R0, -RZ, RZ, 1.875, 0 ;  /* 0x3f800000ff007435 */ /* 0x000fe200000001ff */
[----:B------:R-:W-:-:S04]  /*0540*/  FSETP.GE.AND P0, PT, R6, 9.010913848876953125, PT ;  /* 0x41102cb40600780b */ /* 0x000fc80003f06000 */
[----:B------:R-:W0:Y:S02]  /*0550*/  MUFU.EX2 R4, R4 ;  /* 0x0000000400047308 */ /* 0x000e240000000800 */
[----:B0-----:R-:W-:-:S06]  /*0560*/  FADD R5, R4, 1 ;  /* 0x3f80000004057421 */ /* 0x001fcc0000000000 */
[----:B------:R-:W0:Y:S02]  /*0570*/  MUFU.RCP R5, R5 ;  /* 0x0000000500057308 */ /* 0x000e240000001000 */
[----:B0-----:R-:W-:-:S05]  /*0580*/  FFMA.FTZ R0, R5, -2, R0 ;  /* 0xc000000005007823 */ /* 0x001fca0000010000 */
[----:B------:R-:W-:-:S04]  /*0590*/  FSEL R0, R0, 1, !P0 ;  /* 0x3f80000000007808 */ /* 0x000fc80004000000 */
[----:B------:R-:W-:Y:S01]  /*05a0*/  LOP3.LUT R0, R0, 0x80000000, R9, 0xf8, !PT ;  /* 0x8000000000007812 */ /* 0x000fe200078ef809 */
[----:B------:R-:W-:Y:S06]  /*05b0*/  BRA `(.L_x_4) ;  /* 0x00000000001c7947 */ /* 0x000fec0003800000 */
.L_x_3:
[----:B------:R-:W-:Y:S01]  /*05c0*/  MOV R0, 0x3c80f082 ;  /* 0x3c80f08200007802 */ /* 0x000fe20000000f00 */
[----:B------:R-:W-:-:S04]  /*05d0*/  FMUL R5, R9, R9 ;  /* 0x0000000909057220 */ /* 0x000fc80000400000 */
[----:B------:R-:W-:-:S04]  /*05e0*/  FFMA.FTZ R0, R5, R0, -0.052303962409496307373 ;  /* 0xbd563cae05007423 */ /* 0x000fc80000010000 */
[----:B------:R-:W-:-:S04]  /*05f0*/  FFMA.FTZ R0, R5, R0, 0.1331529766321182251 ;  /* 0x3e08594105007423 */ /* 0x000fc80000010000 */
[----:B------:R-:W-:-:S04]  /*0600*/  FFMA.FTZ R0, R5, R0, -0.33332768082618713379 ;  /* 0xbeaaa9ed05007423 */ /* 0x000fc80000010000 */
[----:B------:R-:W-:-:S04]  /*0610*/  FFMA.FTZ R0, R5, R0, RZ ;  /* 0x0000000005007223 */ /* 0x000fc800000100ff */
[----:B------:R-:W-:-:S07]  /*0620*/  FFMA.FTZ R0, R9, R0, R9 ;  /* 0x0000000009007223 */ /* 0x000fce0000010009 */
.L_x_4:
[----:B------:R-:W-:Y:S05]  /*0630*/  BSYNC B0 ;  /* 0x0000000000007941 */ /* 0x000fea0003800000 */
.L_x_2:
[----:B------:R-:W-:Y:S01]  /*0640*/  ULDC.64 UR6, c[0x0][0x210] ;  /* 0x0000840000067ab9 */ /* 0x000fe20000000a00 */
[----:B------:R-:W-:Y:S01]  /*0650*/  FMUL R3, R3, R0 ;  /* 0x0000000003037220 */ /* 0x000fe20000400000 */
[----:B------:R-:W-:-:S04]  /*0660*/  LEA R4, P0, R2, UR6, 0x2 ;  /* 0x0000000602047c11 */ /* 0x000fc8000f8010ff */
[----:B------:R-:W-:-:S05]  /*0670*/  LEA.HI.X R5, R2, UR7, R7, 0x2, P0 ;  /* 0x0000000702057c11 */ /* 0x000fca00080f1407 */
[----:B------:R-:W-:Y:S01]  /*0680*/  STG.E desc[UR4][R4.64], R3 ;  /* 0x0000000304007986 */ /* 0x000fe2000c101904 */
[----:B------:R-:W-:Y:S05]  /*0690*/  EXIT ;  /* 0x000000000000794d */ /* 0x000fea0003800000 */
.L_x_5:
[----:B------:R-:W-:-:S00]  /*06a0*/  BRA `(.L_x_5) ;  /* 0xfffffffc00fc7947 */ /* 0x000fc0000383ffff */
[----:B------:R-:W-:-:S00]  /*06b0*/  NOP ;  /* 0x0000000000007918 */ /* 0x000fc00000000000 */
        /* <DEDUP_REMOVED lines=12> */
.L_x_6:


//--------------------- .nv.global.init           --------------------------
	.section	.nv.global.init,"aw",@progbits
.nv.global.init:
	.type		_$_str,@object
	.size		_$_str,(_$_str_$_2 - _$_str)
_$_str:
        /*0000*/ 	.byte	0x5f, 0x5f, 0x43, 0x55, 0x44, 0x41, 0x5f, 0x46, 0x54, 0x5a, 0x00
	.type		_$_str_$_2,@object
	.size		_$_str_$_2,(.L_1 - _$_str_$_2)
_$_str_$_2:
        /*000b*/ 	.byte	0x5f, 0x5f, 0x43, 0x55, 0x44, 0x41, 0x5f, 0x50, 0x52, 0x45, 0x43, 0x5f, 0x53, 0x51, 0x52, 0x54
        /*001b*/ 	.byte	0x00
.L_1:


//--------------------- .nv.constant0.triton_poi_fused__native_batch_norm_legit_no_training_mul_softplus_tanh_34 --------------------------
	.section	.nv.constant0.triton_poi_fused__native_batch_norm_legit_no_training_mul_softplus_tanh_34,"a",@progbits
	.sectionflags	@""
	.align	4
.nv.constant0.triton_poi_fused__native_batch_norm_legit_no_training_mul_softplus_tanh_34:
	.zero		580
